//
// Generated by NVIDIA NVVM Compiler
//
// Compiler Build ID: CL-36424714
// Cuda compilation tools, release 13.0, V13.0.88
// Based on NVVM 20.0.0
//

.version 9.0
.target sm_100
.address_size 64

	// .globl	_Z7dkernelv
.extern .func  (.param .b32 func_retval0) vprintf
(
	.param .b64 vprintf_param_0,
	.param .b64 vprintf_param_1
)
;
.global .align 1 .b8 $str[12] = {104, 101, 108, 108, 111, 32, 119, 111, 114, 108, 100};

.visible .entry _Z7dkernelv()
{
	.reg .b32 	%r<3>;
	.reg .b64 	%rd<3>;

	mov.u64 	%rd1, $str;
	cvta.global.u64 	%rd2, %rd1;
	{ // callseq 0, 0
	.param .b64 param0;
	st.param.b64 	[param0], %rd2;
	.param .b64 param1;
	st.param.b64 	[param1], 0;
	.param .b32 retval0;
	call.uni (retval0), 
	vprintf, 
	(
	param0, 
	param1
	);
	ld.param.b32 	%r1, [retval0];
	} // callseq 0
	ret;

}


// ===== COMPILED SASS (sm_100) =====

	.target	sm_100

	.elftype	@"ET_EXEC"


//--------------------- .note.nv.tkinfo           --------------------------
	.section	.note.nv.tkinfo,"",@"SHT_NOTE"
	.sectionflags	@"SHF_NOTE_NV_TKINFO"
	.tkinfo
        /*0018*/ 	.word	0x00000002
        /*0030*/ 	.string	""
        /*0030*/ 	.string	"ptxas"
        /*0030*/ 	.string	"Cuda compilation tools, release 13.0, V13.0.88"
        /*0030*/ 	.string	"Build cuda_13.0.r13.0/compiler.36424714_0"
        /*0030*/ 	.string	"-arch sm_100 -m 64 "



//--------------------- .note.nv.cuinfo           --------------------------
	.section	.note.nv.cuinfo,"",@"SHT_NOTE"
	.sectionflags	@"SHF_NOTE_NV_CUINFO"
        /*0018*/ 	.short	0x0002
        /*001a*/ 	.short	0x0064
        /*001c*/ 	.short	0x0082
	.zero		2


//--------------------- .nv.info                  --------------------------
	.section	.nv.info,"",@"SHT_CUDA_INFO"
	.align	4


	//----- nvinfo : EIATTR_REGCOUNT
	.align		4
        /*0000*/ 	.byte	0x04, 0x2f
        /*0002*/ 	.short	(.L_2 - .L_1)
	.align		4
.L_1:
        /*0004*/ 	.word	index@(_Z7dkernelv)
        /*0008*/ 	.word	0x00000018


	//----- nvinfo : EIATTR_FRAME_SIZE
	.align		4
.L_2:
        /*000c*/ 	.byte	0x04, 0x11
        /*000e*/ 	.short	(.L_4 - .L_3)
	.align		4
.L_3:
        /*0010*/ 	.word	index@(_Z7dkernelv)
        /*0014*/ 	.word	0x00000000


	//----- nvinfo : EIATTR_MIN_STACK_SIZE
	.align		4
.L_4:
        /*0018*/ 	.byte	0x04, 0x12
        /*001a*/ 	.short	(.L_6 - .L_5)
	.align		4
.L_5:
        /*001c*/ 	.word	index@(_Z7dkernelv)
        /*0020*/ 	.word	0x00000000
.L_6:


//--------------------- .nv.compat                --------------------------
	.section	.nv.compat,"",@"SHT_CUDA_COMPAT_INFO"
	.align	4
        /*0000*/ 	.byte	0x02, 0x09, 0x00, 0x00, 0x02, 0x02, 0x01, 0x00, 0x02, 0x05, 0x05, 0x00, 0x03, 0x07, 0x01, 0x01
        /*0010*/ 	.byte	0x02, 0x03, 0x00, 0x00, 0x02, 0x06, 0x01, 0x00, 0x04, 0x0b, 0x08, 0x00, 0x09, 0x00, 0x00, 0x00
        /*0020*/ 	.byte	0x00, 0x00, 0x00, 0x00


//--------------------- .nv.info._Z7dkernelv      --------------------------
	.section	.nv.info._Z7dkernelv,"",@"SHT_CUDA_INFO"
	.sectionflags	@""
	.align	4


	//----- nvinfo : EIATTR_CUDA_API_VERSION
	.align		4
        /*0000*/ 	.byte	0x04, 0x37
        /*0002*/ 	.short	(.L_8 - .L_7)
.L_7:
        /*0004*/ 	.word	0x00000082


	//----- nvinfo : EIATTR_SPARSE_MMA_MASK
	.align		4
.L_8:
        /*0008*/ 	.byte	0x03, 0x50
        /*000a*/ 	.short	0x0000


	//----- nvinfo : EIATTR_MAXREG_COUNT
	.align		4
        /*000c*/ 	.byte	0x03, 0x1b
        /*000e*/ 	.short	0x00ff


	//----- nvinfo : EIATTR_EXTERNS
	.align		4
        /*0010*/ 	.byte	0x04, 0x0f
        /*0012*/ 	.short	(.L_10 - .L_9)


	//   ....[0]....
	.align		4
.L_9:
        /*0014*/ 	.word	index@(vprintf)


	//----- nvinfo : EIATTR_MERCURY_ISA_VERSION
	.align		4
.L_10:
        /*0018*/ 	.byte	0x03, 0x5f
        /*001a*/ 	.short	0x0101


	//----- nvinfo : EIATTR_VRC_CTA_INIT_COUNT
	.align		4
        /*001c*/ 	.byte	0x02, 0x4a
	.zero		1
	.zero		1


	//----- nvinfo : EIATTR_SYSCALL_OFFSETS
	.align		4
        /*0020*/ 	.byte	0x04, 0x46
        /*0022*/ 	.short	(.L_12 - .L_11)


	//   ....[0]....
.L_11:
        /*0024*/ 	.word	0x00000080


	//----- nvinfo : EIATTR_EXIT_INSTR_OFFSETS
	.align		4
.L_12:
        /*0028*/ 	.byte	0x04, 0x1c
        /*002a*/ 	.short	(.L_14 - .L_13)


	//   ....[0]....
.L_13:
        /*002c*/ 	.word	0x00000090


	//----- nvinfo : EIATTR_SW_WAR
	.align		4
.L_14:
        /*0030*/ 	.byte	0x04, 0x36
        /*0032*/ 	.short	(.L_16 - .L_15)
.L_15:
        /*0034*/ 	.word	0x00000008
.L_16:


//--------------------- .nv.callgraph             --------------------------
	.section	.nv.callgraph,"",@"SHT_CUDA_CALLGRAPH"
	.align	4
	.sectionentsize	8
	.align		4
        /*0000*/ 	.word	0x00000000
	.align		4
        /*0004*/ 	.word	0xffffffff
	.align		4
        /*0008*/ 	.word	index@(_Z7dkernelv)
	.align		4
        /*000c*/ 	.word	index@(vprintf)
	.align		4
        /*0010*/ 	.word	0x00000000
	.align		4
        /*0014*/ 	.word	0xfffffffe
	.align		4
        /*0018*/ 	.word	0x00000000
	.align		4
        /*001c*/ 	.word	0xfffffffd
	.align		4
        /*0020*/ 	.word	0x00000000
	.align		4
        /*0024*/ 	.word	0xfffffffc


//--------------------- .nv.constant4             --------------------------
	.section	.nv.constant4,"a",@progbits
	.align	8
	.align		8
.nv.constant4:
        /*0000*/ 	.dword	vprintf
	.align		8
        /*0008*/ 	.dword	$str


//--------------------- .text._Z7dkernelv         --------------------------
	.section	.text._Z7dkernelv,"ax",@progbits
	.align	128
        .global         _Z7dkernelv
        .type           _Z7dkernelv,@function
        .size           _Z7dkernelv,(.L_x_2 - _Z7dkernelv)
        .other          _Z7dkernelv,@"STO_CUDA_ENTRY STV_DEFAULT"
_Z7dkernelv:
.text._Z7dkernelv:
[----:B------:R-:W0:Y:S01]  /*0000*/  LDC R1, c[0x0][0x37c] ;  /* 0x0000df00ff017b82 */ /* 0x000e220000000800 */
[----:B------:R-:W-:Y:S01]  /*0010*/  MOV R0, 0x0 ;  /* 0x0000000000007802 */ /* 0x000fe20000000f00 */
[----:B------:R-:W1:Y:S01]  /*0020*/  LDCU.64 UR4, c[0x4][0x8] ;  /* 0x01000100ff0477ac */ /* 0x000e620008000a00 */
[----:B------:R-:W-:-:S05]  /*0030*/  CS2R R6, SRZ ;  /* 0x0000000000067805 */ /* 0x000fca000001ff00 */
[----:B------:R2:W3:Y:S01]  /*0040*/  LDC.64 R2, c[0x4][R0] ;  /* 0x0100000000027b82 */ /* 0x0004e20000000a00 */
[----:B-1----:R-:W-:Y:S02]  /*0050*/  IMAD.U32 R4, RZ, RZ, UR4 ;  /* 0x00000004ff047e24 */ /* 0x002fe4000f8e00ff */
[----:B--2---:R-:W-:-:S07]  /*0060*/  IMAD.U32 R5, RZ, RZ, UR5 ;  /* 0x00000005ff057e24 */ /* 0x004fce000f8e00ff */
[----:B------:R-:W-:-:S07]  /*0070*/  LEPC R20, `(.L_x_0) ;  /* 0x000000001014794e */ /* 0x000fce0000000000 */
[----:B0--3--:R-:W-:Y:S05]  /*0080*/  CALL.ABS.NOINC R2 ;  /* 0x0000000002007343 */ /* 0x009fea0003c00000 */
.L_x_0:
[----:B------:R-:W-:Y:S05]  /*0090*/  EXIT ;  /* 0x000000000000794d */ /* 0x000fea0003800000 */
.L_x_1:
[----:B------:R-:W-:-:S00]  /*00a0*/  BRA `(.L_x_1) ;  /* 0xfffffffc00fc7947 */ /* 0x000fc0000383ffff */
[----:B------:R-:W-:-:S00]  /*00b0*/  NOP ;  /* 0x0000000000007918 */ /* 0x000fc00000000000 */
        /* <DEDUP_REMOVED lines=12> */
.L_x_2:


//--------------------- .nv.global.init           --------------------------
	.section	.nv.global.init,"aw",@progbits
.nv.global.init:
	.type		$str,@object
	.size		$str,(.L_0 - $str)
$str:
        /*0000*/ 	.byte	0x68, 0x65, 0x6c, 0x6c, 0x6f, 0x20, 0x77, 0x6f, 0x72, 0x6c, 0x64, 0x00
.L_0:


//--------------------- .nv.shared.reserved.0     --------------------------
	.section	.nv.shared.reserved.0,"aw",@nobits
	.weak		__nv_reservedSMEM_offset_0_alias
	.size		__nv_reservedSMEM_offset_0_alias, 0, 64
	.other		__nv_reservedSMEM_offset_0_alias,@"STO_CUDA_RESERVED_SHARED STV_DEFAULT"
__nv_reservedSMEM_offset_0_alias:
	.zero		0
	.zero		64


//--------------------- .nv.constant0._Z7dkernelv --------------------------
	.section	.nv.constant0._Z7dkernelv,"a",@progbits
	.sectionflags	@""
	.align	4
.nv.constant0._Z7dkernelv:
	.zero		896


//--------------------- SYMBOLS --------------------------

	.type		.nv.reservedSmem.offset0,@object
	.size		.nv.reservedSmem.offset0,0x4
	.type		vprintf,@function
